//
// Generated by NVIDIA NVVM Compiler
//
// Compiler Build ID: CL-36424714
// Cuda compilation tools, release 13.0, V13.0.88
// Based on NVVM 20.0.0
//

.version 9.0
.target sm_100
.address_size 64

	// .globl	_Z16matrixMmulKernelPfS_S_i

.visible .entry _Z16matrixMmulKernelPfS_S_i(
	.param .u64 .ptr .align 1 _Z16matrixMmulKernelPfS_S_i_param_0,
	.param .u64 .ptr .align 1 _Z16matrixMmulKernelPfS_S_i_param_1,
	.param .u64 .ptr .align 1 _Z16matrixMmulKernelPfS_S_i_param_2,
	.param .u32 _Z16matrixMmulKernelPfS_S_i_param_3
)
{
	.reg .pred 	%p<10>;
	.reg .b32 	%r<91>;
	.reg .b32 	%f<67>;
	.reg .b64 	%rd<69>;

	ld.param.u64 	%rd3, [_Z16matrixMmulKernelPfS_S_i_param_0];
	ld.param.u64 	%rd4, [_Z16matrixMmulKernelPfS_S_i_param_1];
	ld.param.u64 	%rd5, [_Z16matrixMmulKernelPfS_S_i_param_2];
	ld.param.u32 	%r44, [_Z16matrixMmulKernelPfS_S_i_param_3];
	cvta.to.global.u64 	%rd1, %rd5;
	cvta.to.global.u64 	%rd2, %rd4;
	mov.u32 	%r45, %ctaid.y;
	mov.u32 	%r46, %ntid.y;
	mov.u32 	%r47, %tid.y;
	mad.lo.s32 	%r1, %r45, %r46, %r47;
	mov.u32 	%r48, %ctaid.x;
	mov.u32 	%r49, %ntid.x;
	mul.lo.s32 	%r2, %r48, %r49;
	mov.u32 	%r3, %tid.x;
	add.s32 	%r4, %r2, %r3;
	max.s32 	%r50, %r1, %r4;
	setp.ge.s32 	%p1, %r50, %r44;
	@%p1 bra 	$L__BB0_13;
	mul.lo.s32 	%r5, %r44, %r1;
	and.b32  	%r6, %r44, 7;
	setp.lt.u32 	%p2, %r44, 8;
	mov.b32 	%r89, 0;
	mov.f32 	%f66, 0f00000000;
	@%p2 bra 	$L__BB0_4;
	and.b32  	%r89, %r44, -8;
	neg.s32 	%r87, %r89;
	add.s32 	%r52, %r3, %r44;
	add.s32 	%r86, %r52, %r2;
	shl.b32 	%r10, %r44, 3;
	shl.b32 	%r53, %r44, 1;
	add.s32 	%r85, %r4, %r53;
	mad.lo.s32 	%r84, %r44, 3, %r4;
	shl.b32 	%r54, %r44, 2;
	add.s32 	%r83, %r4, %r54;
	mad.lo.s32 	%r82, %r44, 5, %r4;
	mad.lo.s32 	%r81, %r44, 6, %r4;
	mad.lo.s32 	%r80, %r44, 7, %r4;
	add.s32 	%r78, %r5, 3;
	mov.f32 	%f66, 0f00000000;
	mov.u32 	%r79, %r4;
$L__BB0_3:
	.pragma "nounroll";
	add.s32 	%r55, %r78, -3;
	mul.wide.u32 	%rd6, %r55, 4;
	add.s64 	%rd7, %rd2, %rd6;
	ld.global.f32 	%f16, [%rd7];
	mul.wide.u32 	%rd8, %r79, 4;
	add.s64 	%rd9, %rd1, %rd8;
	ld.global.f32 	%f17, [%rd9];
	fma.rn.f32 	%f18, %f16, %f17, %f66;
	add.s32 	%r56, %r78, -2;
	mul.wide.u32 	%rd10, %r56, 4;
	add.s64 	%rd11, %rd2, %rd10;
	ld.global.f32 	%f19, [%rd11];
	mul.wide.u32 	%rd12, %r86, 4;
	add.s64 	%rd13, %rd1, %rd12;
	ld.global.f32 	%f20, [%rd13];
	fma.rn.f32 	%f21, %f19, %f20, %f18;
	add.s32 	%r57, %r78, -1;
	mul.wide.u32 	%rd14, %r57, 4;
	add.s64 	%rd15, %rd2, %rd14;
	ld.global.f32 	%f22, [%rd15];
	mul.wide.u32 	%rd16, %r85, 4;
	add.s64 	%rd17, %rd1, %rd16;
	ld.global.f32 	%f23, [%rd17];
	fma.rn.f32 	%f24, %f22, %f23, %f21;
	add.s32 	%r58, %r78, 4;
	mul.wide.u32 	%rd18, %r78, 4;
	add.s64 	%rd19, %rd2, %rd18;
	ld.global.f32 	%f25, [%rd19];
	mul.wide.u32 	%rd20, %r84, 4;
	add.s64 	%rd21, %rd1, %rd20;
	ld.global.f32 	%f26, [%rd21];
	fma.rn.f32 	%f27, %f25, %f26, %f24;
	add.s32 	%r59, %r78, 1;
	mul.wide.u32 	%rd22, %r59, 4;
	add.s64 	%rd23, %rd2, %rd22;
	ld.global.f32 	%f28, [%rd23];
	mul.wide.u32 	%rd24, %r83, 4;
	add.s64 	%rd25, %rd1, %rd24;
	ld.global.f32 	%f29, [%rd25];
	fma.rn.f32 	%f30, %f28, %f29, %f27;
	add.s32 	%r60, %r78, 2;
	mul.wide.u32 	%rd26, %r60, 4;
	add.s64 	%rd27, %rd2, %rd26;
	ld.global.f32 	%f31, [%rd27];
	mul.wide.u32 	%rd28, %r82, 4;
	add.s64 	%rd29, %rd1, %rd28;
	ld.global.f32 	%f32, [%rd29];
	fma.rn.f32 	%f33, %f31, %f32, %f30;
	add.s32 	%r61, %r78, 3;
	mul.wide.u32 	%rd30, %r61, 4;
	add.s64 	%rd31, %rd2, %rd30;
	ld.global.f32 	%f34, [%rd31];
	mul.wide.u32 	%rd32, %r81, 4;
	add.s64 	%rd33, %rd1, %rd32;
	ld.global.f32 	%f35, [%rd33];
	fma.rn.f32 	%f36, %f34, %f35, %f33;
	mul.wide.u32 	%rd34, %r58, 4;
	add.s64 	%rd35, %rd2, %rd34;
	ld.global.f32 	%f37, [%rd35];
	mul.wide.u32 	%rd36, %r80, 4;
	add.s64 	%rd37, %rd1, %rd36;
	ld.global.f32 	%f38, [%rd37];
	fma.rn.f32 	%f66, %f37, %f38, %f36;
	add.s32 	%r87, %r87, 8;
	add.s32 	%r86, %r86, %r10;
	add.s32 	%r85, %r85, %r10;
	add.s32 	%r84, %r84, %r10;
	add.s32 	%r83, %r83, %r10;
	add.s32 	%r82, %r82, %r10;
	add.s32 	%r81, %r81, %r10;
	add.s32 	%r80, %r80, %r10;
	add.s32 	%r79, %r79, %r10;
	add.s32 	%r78, %r78, 8;
	setp.ne.s32 	%p3, %r87, 0;
	@%p3 bra 	$L__BB0_3;
$L__BB0_4:
	setp.eq.s32 	%p4, %r6, 0;
	@%p4 bra 	$L__BB0_12;
	and.b32  	%r39, %r44, 3;
	setp.lt.u32 	%p5, %r6, 4;
	@%p5 bra 	$L__BB0_7;
	add.s32 	%r62, %r89, %r5;
	mul.wide.u32 	%rd38, %r62, 4;
	add.s64 	%rd39, %rd2, %rd38;
	ld.global.f32 	%f40, [%rd39];
	mad.lo.s32 	%r63, %r89, %r44, %r4;
	mul.wide.u32 	%rd40, %r63, 4;
	add.s64 	%rd41, %rd1, %rd40;
	ld.global.f32 	%f41, [%rd41];
	fma.rn.f32 	%f42, %f40, %f41, %f66;
	add.s32 	%r64, %r62, 1;
	mul.wide.u32 	%rd42, %r64, 4;
	add.s64 	%rd43, %rd2, %rd42;
	ld.global.f32 	%f43, [%rd43];
	add.s32 	%r65, %r63, %r44;
	mul.wide.u32 	%rd44, %r65, 4;
	add.s64 	%rd45, %rd1, %rd44;
	ld.global.f32 	%f44, [%rd45];
	fma.rn.f32 	%f45, %f43, %f44, %f42;
	add.s32 	%r66, %r62, 2;
	mul.wide.u32 	%rd46, %r66, 4;
	add.s64 	%rd47, %rd2, %rd46;
	ld.global.f32 	%f46, [%rd47];
	add.s32 	%r67, %r65, %r44;
	mul.wide.u32 	%rd48, %r67, 4;
	add.s64 	%rd49, %rd1, %rd48;
	ld.global.f32 	%f47, [%rd49];
	fma.rn.f32 	%f48, %f46, %f47, %f45;
	add.s32 	%r68, %r62, 3;
	mul.wide.u32 	%rd50, %r68, 4;
	add.s64 	%rd51, %rd2, %rd50;
	ld.global.f32 	%f49, [%rd51];
	add.s32 	%r69, %r67, %r44;
	mul.wide.u32 	%rd52, %r69, 4;
	add.s64 	%rd53, %rd1, %rd52;
	ld.global.f32 	%f50, [%rd53];
	fma.rn.f32 	%f66, %f49, %f50, %f48;
	add.s32 	%r89, %r89, 4;
$L__BB0_7:
	setp.eq.s32 	%p6, %r39, 0;
	@%p6 bra 	$L__BB0_12;
	setp.eq.s32 	%p7, %r39, 1;
	@%p7 bra 	$L__BB0_10;
	add.s32 	%r70, %r89, %r5;
	mul.wide.u32 	%rd54, %r70, 4;
	add.s64 	%rd55, %rd2, %rd54;
	ld.global.f32 	%f52, [%rd55];
	mad.lo.s32 	%r71, %r89, %r44, %r4;
	mul.wide.u32 	%rd56, %r71, 4;
	add.s64 	%rd57, %rd1, %rd56;
	ld.global.f32 	%f53, [%rd57];
	fma.rn.f32 	%f54, %f52, %f53, %f66;
	add.s32 	%r72, %r70, 1;
	mul.wide.u32 	%rd58, %r72, 4;
	add.s64 	%rd59, %rd2, %rd58;
	ld.global.f32 	%f55, [%rd59];
	add.s32 	%r73, %r71, %r44;
	mul.wide.u32 	%rd60, %r73, 4;
	add.s64 	%rd61, %rd1, %rd60;
	ld.global.f32 	%f56, [%rd61];
	fma.rn.f32 	%f66, %f55, %f56, %f54;
	add.s32 	%r89, %r89, 2;
$L__BB0_10:
	and.b32  	%r74, %r44, 1;
	setp.eq.b32 	%p8, %r74, 1;
	not.pred 	%p9, %p8;
	@%p9 bra 	$L__BB0_12;
	add.s32 	%r75, %r89, %r5;
	mul.wide.u32 	%rd62, %r75, 4;
	add.s64 	%rd63, %rd2, %rd62;
	ld.global.f32 	%f57, [%rd63];
	mad.lo.s32 	%r76, %r89, %r44, %r4;
	mul.wide.u32 	%rd64, %r76, 4;
	add.s64 	%rd65, %rd1, %rd64;
	ld.global.f32 	%f58, [%rd65];
	fma.rn.f32 	%f66, %f57, %f58, %f66;
$L__BB0_12:
	add.s32 	%r77, %r5, %r4;
	cvta.to.global.u64 	%rd66, %rd3;
	mul.wide.s32 	%rd67, %r77, 4;
	add.s64 	%rd68, %rd66, %rd67;
	st.global.f32 	[%rd68], %f66;
$L__BB0_13:
	ret;

}


// ===== COMPILED SASS (sm_100) =====

	.target	sm_100

	.elftype	@"ET_EXEC"


//--------------------- .note.nv.tkinfo           --------------------------
	.section	.note.nv.tkinfo,"",@"SHT_NOTE"
	.sectionflags	@"SHF_NOTE_NV_TKINFO"
	.tkinfo
        /*0018*/ 	.word	0x00000002
        /*0030*/ 	.string	""
        /*0030*/ 	.string	"ptxas"
        /*0030*/ 	.string	"Cuda compilation tools, release 13.0, V13.0.88"
        /*0030*/ 	.string	"Build cuda_13.0.r13.0/compiler.36424714_0"
        /*0030*/ 	.string	"-arch sm_100 -m 64 "



//--------------------- .note.nv.cuinfo           --------------------------
	.section	.note.nv.cuinfo,"",@"SHT_NOTE"
	.sectionflags	@"SHF_NOTE_NV_CUINFO"
        /*0018*/ 	.short	0x0002
        /*001a*/ 	.short	0x0064
        /*001c*/ 	.short	0x0082
	.zero		2


//--------------------- .nv.info                  --------------------------
	.section	.nv.info,"",@"SHT_CUDA_INFO"
	.align	4


	//----- nvinfo : EIATTR_REGCOUNT
	.align		4
        /*0000*/ 	.byte	0x04, 0x2f
        /*0002*/ 	.short	(.L_1 - .L_0)
	.align		4
.L_0:
        /*0004*/ 	.word	index@(_Z16matrixMmulKernelPfS_S_i)
        /*0008*/ 	.word	0x00000020


	//----- nvinfo : EIATTR_FRAME_SIZE
	.align		4
.L_1:
        /*000c*/ 	.byte	0x04, 0x11
        /*000e*/ 	.short	(.L_3 - .L_2)
	.align		4
.L_2:
        /*0010*/ 	.word	index@(_Z16matrixMmulKernelPfS_S_i)
        /*0014*/ 	.word	0x00000000


	//----- nvinfo : EIATTR_MIN_STACK_SIZE
	.align		4
.L_3:
        /*0018*/ 	.byte	0x04, 0x12
        /*001a*/ 	.short	(.L_5 - .L_4)
	.align		4
.L_4:
        /*001c*/ 	.word	index@(_Z16matrixMmulKernelPfS_S_i)
        /*0020*/ 	.word	0x00000000
.L_5:


//--------------------- .nv.compat                --------------------------
	.section	.nv.compat,"",@"SHT_CUDA_COMPAT_INFO"
	.align	4
        /*0000*/ 	.byte	0x02, 0x09, 0x00, 0x00, 0x02, 0x02, 0x01, 0x00, 0x02, 0x05, 0x05, 0x00, 0x03, 0x07, 0x01, 0x01
        /*0010*/ 	.byte	0x02, 0x03, 0x00, 0x00, 0x02, 0x06, 0x01, 0x00, 0x04, 0x0b, 0x08, 0x00, 0x09, 0x00, 0x00, 0x00
        /*0020*/ 	.byte	0x00, 0x00, 0x00, 0x00


//--------------------- .nv.info._Z16matrixMmulKernelPfS_S_i --------------------------
	.section	.nv.info._Z16matrixMmulKernelPfS_S_i,"",@"SHT_CUDA_INFO"
	.sectionflags	@""
	.align	4


	//----- nvinfo : EIATTR_CUDA_API_VERSION
	.align		4
        /*0000*/ 	.byte	0x04, 0x37
        /*0002*/ 	.short	(.L_7 - .L_6)
.L_6:
        /*0004*/ 	.word	0x00000082


	//----- nvinfo : EIATTR_KPARAM_INFO
	.align		4
.L_7:
        /*0008*/ 	.byte	0x04, 0x17
        /*000a*/ 	.short	(.L_9 - .L_8)
.L_8:
        /*000c*/ 	.word	0x00000000
        /*0010*/ 	.short	0x0003
        /*0012*/ 	.short	0x0018
        /*0014*/ 	.byte	0x00, 0xf0, 0x11, 0x00


	//----- nvinfo : EIATTR_KPARAM_INFO
	.align		4
.L_9:
        /*0018*/ 	.byte	0x04, 0x17
        /*001a*/ 	.short	(.L_11 - .L_10)
.L_10:
        /*001c*/ 	.word	0x00000000
        /*0020*/ 	.short	0x0002
        /*0022*/ 	.short	0x0010
        /*0024*/ 	.byte	0x00, 0xf5, 0x21, 0x00


	//----- nvinfo : EIATTR_KPARAM_INFO
	.align		4
.L_11:
        /*0028*/ 	.byte	0x04, 0x17
        /*002a*/ 	.short	(.L_13 - .L_12)
.L_12:
        /*002c*/ 	.word	0x00000000
        /*0030*/ 	.short	0x0001
        /*0032*/ 	.short	0x0008
        /*0034*/ 	.byte	0x00, 0xf5, 0x21, 0x00


	//----- nvinfo : EIATTR_KPARAM_INFO
	.align		4
.L_13:
        /*0038*/ 	.byte	0x04, 0x17
        /*003a*/ 	.short	(.L_15 - .L_14)
.L_14:
        /*003c*/ 	.word	0x00000000
        /*0040*/ 	.short	0x0000
        /*0042*/ 	.short	0x0000
        /*0044*/ 	.byte	0x00, 0xf5, 0x21, 0x00


	//----- nvinfo : EIATTR_SPARSE_MMA_MASK
	.align		4
.L_15:
        /*0048*/ 	.byte	0x03, 0x50
        /*004a*/ 	.short	0x0000


	//----- nvinfo : EIATTR_MAXREG_COUNT
	.align		4
        /*004c*/ 	.byte	0x03, 0x1b
        /*004e*/ 	.short	0x00ff


	//----- nvinfo : EIATTR_MERCURY_ISA_VERSION
	.align		4
        /*0050*/ 	.byte	0x03, 0x5f
        /*0052*/ 	.short	0x0101


	//----- nvinfo : EIATTR_VRC_CTA_INIT_COUNT
	.align		4
        /*0054*/ 	.byte	0x02, 0x4a
	.zero		1
	.zero		1


	//----- nvinfo : EIATTR_EXIT_INSTR_OFFSETS
	.align		4
        /*0058*/ 	.byte	0x04, 0x1c
        /*005a*/ 	.short	(.L_17 - .L_16)


	//   ....[0]....
.L_16:
        /*005c*/ 	.word	0x000000d0


	//   ....[1]....
        /*0060*/ 	.word	0x00000a40


	//----- nvinfo : EIATTR_CBANK_PARAM_SIZE
	.align		4
.L_17:
        /*0064*/ 	.byte	0x03, 0x19
        /*0066*/ 	.short	0x001c


	//----- nvinfo : EIATTR_PARAM_CBANK
	.align		4
        /*0068*/ 	.byte	0x04, 0x0a
        /*006a*/ 	.short	(.L_19 - .L_18)
	.align		4
.L_18:
        /*006c*/ 	.word	index@(.nv.constant0._Z16matrixMmulKernelPfS_S_i)
        /*0070*/ 	.short	0x0380
        /*0072*/ 	.short	0x001c


	//----- nvinfo : EIATTR_SW_WAR
	.align		4
.L_19:
        /*0074*/ 	.byte	0x04, 0x36
        /*0076*/ 	.short	(.L_21 - .L_20)
.L_20:
        /*0078*/ 	.word	0x00000008
.L_21:


//--------------------- .nv.callgraph             --------------------------
	.section	.nv.callgraph,"",@"SHT_CUDA_CALLGRAPH"
	.align	4
	.sectionentsize	8
	.align		4
        /*0000*/ 	.word	0x00000000
	.align		4
        /*0004*/ 	.word	0xffffffff
	.align		4
        /*0008*/ 	.word	0x00000000
	.align		4
        /*000c*/ 	.word	0xfffffffe
	.align		4
        /*0010*/ 	.word	0x00000000
	.align		4
        /*0014*/ 	.word	0xfffffffd
	.align		4
        /*0018*/ 	.word	0x00000000
	.align		4
        /*001c*/ 	.word	0xfffffffc


//--------------------- .text._Z16matrixMmulKernelPfS_S_i --------------------------
	.section	.text._Z16matrixMmulKernelPfS_S_i,"ax",@progbits
	.align	128
        .global         _Z16matrixMmulKernelPfS_S_i
        .type           _Z16matrixMmulKernelPfS_S_i,@function
        .size           _Z16matrixMmulKernelPfS_S_i,(.L_x_5 - _Z16matrixMmulKernelPfS_S_i)
        .other          _Z16matrixMmulKernelPfS_S_i,@"STO_CUDA_ENTRY STV_DEFAULT"
_Z16matrixMmulKernelPfS_S_i:
.text._Z16matrixMmulKernelPfS_S_i:
[----:B------:R-:W-:Y:S01]  /*0000*/  LDC R1, c[0x0][0x37c] ;  /* 0x0000df00ff017b82 */ /* 0x000fe20000000800 */
[----:B------:R-:W0:Y:S07]  /*0010*/  S2R R3, SR_TID.Y ;  /* 0x0000000000037919 */ /* 0x000e2e0000002200 */
[----:B------:R-:W1:Y:S01]  /*0020*/  S2UR UR4, SR_CTAID.X ;  /* 0x00000000000479c3 */ /* 0x000e620000002500 */
[----:B------:R-:W2:Y:S07]  /*0030*/  S2R R7, SR_TID.X ;  /* 0x0000000000077919 */ /* 0x000eae0000002100 */
[----:B------:R-:W0:Y:S08]  /*0040*/  S2UR UR6, SR_CTAID.Y ;  /* 0x00000000000679c3 */ /* 0x000e300000002600 */
[----:B------:R-:W0:Y:S01]  /*0050*/  LDC R2, c[0x0][0x364] ;  /* 0x0000d900ff027b82 */ /* 0x000e220000000800 */
[----:B------:R-:W1:Y:S07]  /*0060*/  LDCU UR5, c[0x0][0x360] ;  /* 0x00006c00ff0577ac */ /* 0x000e6e0008000800 */
[----:B------:R-:W3:Y:S01]  /*0070*/  LDC R0, c[0x0][0x398] ;  /* 0x0000e600ff007b82 */ /* 0x000ee20000000800 */
[----:B-1----:R-:W-:Y:S01]  /*0080*/  UIMAD UR4, UR4, UR5, URZ ;  /* 0x00000005040472a4 */ /* 0x002fe2000f8e02ff */
[----:B0-----:R-:W-:-:S05]  /*0090*/  IMAD R2, R2, UR6, R3 ;  /* 0x0000000602027c24 */ /* 0x001fca000f8e0203 */
[----:B--2---:R-:W-:-:S04]  /*00a0*/  IADD3 R3, PT, PT, R7, UR4, RZ ;  /* 0x0000000407037c10 */ /* 0x004fc8000fffe0ff */
[----:B------:R-:W-:-:S04]  /*00b0*/  VIMNMX R5, PT, PT, R2, R3, !PT ;  /* 0x0000000302057248 */ /* 0x000fc80007fe0100 */
[----:B---3--:R-:W-:-:S13]  /*00c0*/  ISETP.GE.AND P0, PT, R5, R0, PT ;  /* 0x000000000500720c */ /* 0x008fda0003f06270 */
[----:B------:R-:W-:Y:S05]  /*00d0*/  @P0 EXIT ;  /* 0x000000000000094d */ /* 0x000fea0003800000 */
[C---:B------:R-:W-:Y:S01]  /*00e0*/  ISETP.GE.U32.AND P1, PT, R0.reuse, 0x8, PT ;  /* 0x000000080000780c */ /* 0x040fe20003f26070 */
[----:B------:R-:W0:Y:S01]  /*00f0*/  LDCU.64 UR6, c[0x0][0x358] ;  /* 0x00006b00ff0677ac */ /* 0x000e220008000a00 */
[----:B------:R-:W-:Y:S01]  /*0100*/  LOP3.LUT R4, R0, 0x7, RZ, 0xc0, !PT ;  /* 0x0000000700047812 */ /* 0x000fe200078ec0ff */
[----:B------:R-:W-:Y:S01]  /*0110*/  HFMA2 R5, -RZ, RZ, 0, 0 ;  /* 0x00000000ff057431 */ /* 0x000fe200000001ff */
[----:B------:R-:W-:Y:S02]  /*0120*/  MOV R26, RZ ;  /* 0x000000ff001a7202 */ /* 0x000fe40000000f00 */
[----:B------:R-:W-:-:S07]  /*0130*/  ISETP.NE.AND P0, PT, R4, RZ, PT ;  /* 0x000000ff0400720c */ /* 0x000fce0003f05270 */
[----:B------:R-:W-:Y:S06]  /*0140*/  @!P1 BRA `(.L_x_0) ;  /* 0x0000000400249947 */ /* 0x000fec0003800000 */
[C---:B------:R-:W-:Y:S01]  /*0150*/  LOP3.LUT R5, R0.reuse, 0xfffffff8, RZ, 0xc0, !PT ;  /* 0xfffffff800057812 */ /* 0x040fe200078ec0ff */
[C---:B------:R-:W-:Y:S01]  /*0160*/  IMAD R8, R0.reuse, 0x3, R3 ;  /* 0x0000000300087824 */ /* 0x040fe200078e0203 */
[C---:B------:R-:W-:Y:S01]  /*0170*/  IADD3 R6, PT, PT, R0.reuse, UR4, R7 ;  /* 0x0000000400067c10 */ /* 0x040fe2000fffe007 */
[C-C-:B------:R-:W-:Y:S01]  /*0180*/  IMAD R10, R0.reuse, 0x5, R3.reuse ;  /* 0x00000005000a7824 */ /* 0x140fe200078e0203 */
[CC--:B------:R-:W-:Y:S01]  /*0190*/  LEA R7, R0.reuse, R3.reuse, 0x1 ;  /* 0x0000000300077211 */ /* 0x0c0fe200078e08ff */
[C-C-:B------:R-:W-:Y:S01]  /*01a0*/  IMAD R11, R0.reuse, 0x6, R3.reuse ;  /* 0x00000006000b7824 */ /* 0x140fe200078e0203 */
[CC--:B------:R-:W-:Y:S01]  /*01b0*/  LEA R9, R0.reuse, R3.reuse, 0x2 ;  /* 0x0000000300097211 */ /* 0x0c0fe200078e10ff */
[----:B------:R-:W-:Y:S01]  /*01c0*/  IMAD R18, R0, 0x7, R3 ;  /* 0x0000000700127824 */ /* 0x000fe200078e0203 */
[----:B------:R-:W-:Y:S01]  /*01d0*/  MOV R26, RZ ;  /* 0x000000ff001a7202 */ /* 0x000fe20000000f00 */
[----:B------:R-:W-:Y:S01]  /*01e0*/  IMAD R20, R2, R0, 0x3 ;  /* 0x0000000302147424 */ /* 0x000fe200078e0200 */
[----:B------:R-:W-:-:S02]  /*01f0*/  MOV R19, R3 ;  /* 0x0000000300137202 */ /* 0x000fc40000000f00 */
[----:B------:R-:W-:-:S07]  /*0200*/  IADD3 R21, PT, PT, -R5, RZ, RZ ;  /* 0x000000ff05157210 */ /* 0x000fce0007ffe1ff */
.L_x_1:
[----:B------:R-:W1:Y:S01]  /*0210*/  LDC.64 R12, c[0x0][0x388] ;  /* 0x0000e200ff0c7b82 */ /* 0x000e620000000a00 */
[C---:B------:R-:W-:Y:S02]  /*0220*/  IADD3 R25, PT, PT, R20.reuse, -0x3, RZ ;  /* 0xfffffffd14197810 */ /* 0x040fe40007ffe0ff */
[----:B------:R-:W-:-:S05]  /*0230*/  IADD3 R23, PT, PT, R20, -0x2, RZ ;  /* 0xfffffffe14177810 */ /* 0x000fca0007ffe0ff */
[----:B------:R-:W2:Y:S01]  /*0240*/  LDC.64 R14, c[0x0][0x390] ;  /* 0x0000e400ff0e7b82 */ /* 0x000ea20000000a00 */
[----:B-1----:R-:W-:-:S04]  /*0250*/  IMAD.WIDE.U32 R24, R25, 0x4, R12 ;  /* 0x0000000419187825 */ /* 0x002fc800078e000c */
[----:B------:R-:W-:Y:S02]  /*0260*/  IMAD.WIDE.U32 R22, R23, 0x4, R12 ;  /* 0x0000000417167825 */ /* 0x000fe400078e000c */
[----:B0-----:R-:W3:Y:S02]  /*0270*/  LDG.E R25, desc[UR6][R24.64] ;  /* 0x0000000618197981 */ /* 0x001ee4000c1e1900 */
[--C-:B--2---:R-:W-:Y:S02]  /*0280*/  IMAD.WIDE.U32 R16, R19, 0x4, R14.reuse ;  /* 0x0000000413107825 */ /* 0x104fe400078e000e */
[----:B------:R-:W2:Y:S04]  /*0290*/  LDG.E R27, desc[UR6][R22.64] ;  /* 0x00000006161b7981 */ /* 0x000ea8000c1e1900 */
[----:B------:R0:W3:Y:S02]  /*02a0*/  LDG.E R29, desc[UR6][R16.64] ;  /* 0x00000006101d7981 */ /* 0x0000e4000c1e1900 */
[----:B0-----:R-:W-:-:S05]  /*02b0*/  IMAD.WIDE.U32 R16, R6, 0x4, R14 ;  /* 0x0000000406107825 */ /* 0x001fca00078e000e */
[----:B------:R0:W2:Y:S01]  /*02c0*/  LDG.E R28, desc[UR6][R16.64] ;  /* 0x00000006101c7981 */ /* 0x0000a2000c1e1900 */
[----:B------:R-:W-:-:S05]  /*02d0*/  IADD3 R23, PT, PT, R20, -0x1, RZ ;  /* 0xffffffff14177810 */ /* 0x000fca0007ffe0ff */
[----:B------:R-:W-:-:S04]  /*02e0*/  IMAD.WIDE.U32 R22, R23, 0x4, R12 ;  /* 0x0000000417167825 */ /* 0x000fc800078e000c */
[----:B0-----:R-:W-:-:S04]  /*02f0*/  IMAD.WIDE.U32 R16, R7, 0x4, R14 ;  /* 0x0000000407107825 */ /* 0x001fc800078e000e */
[----:B---3--:R-:W-:Y:S02]  /*0300*/  FFMA R29, R25, R29, R26 ;  /* 0x0000001d191d7223 */ /* 0x008fe4000000001a */
[----:B------:R0:W3:Y:S04]  /*0310*/  LDG.E R26, desc[UR6][R22.64] ;  /* 0x00000006161a7981 */ /* 0x0000e8000c1e1900 */
[----:B------:R1:W3:Y:S01]  /*0320*/  LDG.E R25, desc[UR6][R16.64] ;  /* 0x0000000610197981 */ /* 0x0002e2000c1e1900 */
[----:B0-----:R-:W-:-:S04]  /*0330*/  IMAD.WIDE.U32 R22, R20, 0x4, R12 ;  /* 0x0000000414167825 */ /* 0x001fc800078e000c */
[----:B-1----:R-:W-:-:S04]  /*0340*/  IMAD.WIDE.U32 R16, R8, 0x4, R14 ;  /* 0x0000000408107825 */ /* 0x002fc800078e000e */
[----:B--2---:R-:W-:Y:S01]  /*0350*/  FFMA R27, R27, R28, R29 ;  /* 0x0000001c1b1b7223 */ /* 0x004fe2000000001d */
[----:B------:R-:W2:Y:S04]  /*0360*/  LDG.E R24, desc[UR6][R22.64] ;  /* 0x0000000616187981 */ /* 0x000ea8000c1e1900 */
[----:B------:R0:W2:Y:S01]  /*0370*/  LDG.E R28, desc[UR6][R16.64] ;  /* 0x00000006101c7981 */ /* 0x0000a2000c1e1900 */
[----:B------:R-:W-:-:S05]  /*0380*/  IADD3 R29, PT, PT, R20, 0x2, RZ ;  /* 0x00000002141d7810 */ /* 0x000fca0007ffe0ff */
[----:B0-----:R-:W-:Y:S01]  /*0390*/  IMAD.WIDE.U32 R16, R29, 0x4, R12 ;  /* 0x000000041d107825 */ /* 0x001fe200078e000c */
[----:B------:R-:W-:-:S04]  /*03a0*/  IADD3 R29, PT, PT, R20, 0x3, RZ ;  /* 0x00000003141d7810 */ /* 0x000fc80007ffe0ff */
[----:B------:R0:W4:Y:S02]  /*03b0*/  LDG.E R23, desc[UR6][R16.64] ;  /* 0x0000000610177981 */ /* 0x000124000c1e1900 */
[----:B0-----:R-:W-:-:S04]  /*03c0*/  IMAD.WIDE.U32 R16, R10, 0x4, R14 ;  /* 0x000000040a107825 */ /* 0x001fc800078e000e */
[----:B---3--:R-:W-:Y:S01]  /*03d0*/  FFMA R25, R26, R25, R27 ;  /* 0x000000191a197223 */ /* 0x008fe2000000001b */
[----:B------:R-:W-:-:S03]  /*03e0*/  IADD3 R27, PT, PT, R20, 0x1, RZ ;  /* 0x00000001141b7810 */ /* 0x000fc60007ffe0ff */
[----:B--2---:R-:W-:Y:S02]  /*03f0*/  FFMA R22, R24, R28, R25 ;  /* 0x0000001c18167223 */ /* 0x004fe40000000019 */
[----:B------:R-:W-:-:S06]  /*0400*/  IMAD.WIDE.U32 R24, R27, 0x4, R12 ;  /* 0x000000041b187825 */ /* 0x000fcc00078e000c */
[----:B------:R-:W2:Y:S01]  /*0410*/  LDG.E R25, desc[UR6][R24.64] ;  /* 0x0000000618197981 */ /* 0x000ea2000c1e1900 */
[----:B------:R-:W-:-:S06]  /*0420*/  IMAD.WIDE.U32 R26, R9, 0x4, R14 ;  /* 0x00000004091a7825 */ /* 0x000fcc00078e000e */
[----:B------:R-:W2:Y:S04]  /*0430*/  LDG.E R26, desc[UR6][R26.64] ;  /* 0x000000061a1a7981 */ /* 0x000ea8000c1e1900 */
[----:B------:R0:W4:Y:S02]  /*0440*/  LDG.E R24, desc[UR6][R16.64] ;  /* 0x0000000610187981 */ /* 0x000124000c1e1900 */
[----:B0-----:R-:W-:Y:S01]  /*0450*/  IMAD.WIDE.U32 R16, R29, 0x4, R12 ;  /* 0x000000041d107825 */ /* 0x001fe200078e000c */
[----:B------:R-:W-:-:S05]  /*0460*/  IADD3 R29, PT, PT, R20, 0x4, RZ ;  /* 0x00000004141d7810 */ /* 0x000fca0007ffe0ff */
[----:B------:R-:W-:Y:S01]  /*0470*/  IMAD.WIDE.U32 R12, R29, 0x4, R12 ;  /* 0x000000041d0c7825 */ /* 0x000fe200078e000c */
[----:B------:R-:W3:Y:S04]  /*0480*/  LDG.E R16, desc[UR6][R16.64] ;  /* 0x0000000610107981 */ /* 0x000ee8000c1e1900 */
[----:B------:R0:W5:Y:S02]  /*0490*/  LDG.E R28, desc[UR6][R12.64] ;  /* 0x000000060c1c7981 */ /* 0x000164000c1e1900 */
[----:B0-----:R-:W-:-:S04]  /*04a0*/  IMAD.WIDE.U32 R12, R11, 0x4, R14 ;  /* 0x000000040b0c7825 */ /* 0x001fc800078e000e */
[----:B------:R-:W-:Y:S01]  /*04b0*/  IMAD.WIDE.U32 R14, R18, 0x4, R14 ;  /* 0x00000004120e7825 */ /* 0x000fe200078e000e */
[----:B------:R-:W3:Y:S05]  /*04c0*/  LDG.E R29, desc[UR6][R12.64] ;  /* 0x000000060c1d7981 */ /* 0x000eea000c1e1900 */
[----:B------:R-:W5:Y:S01]  /*04d0*/  LDG.E R14, desc[UR6][R14.64] ;  /* 0x000000060e0e7981 */ /* 0x000f62000c1e1900 */
[----:B------:R-:W-:-:S04]  /*04e0*/  IADD3 R21, PT, PT, R21, 0x8, RZ ;  /* 0x0000000815157810 */ /* 0x000fc80007ffe0ff */
[----:B------:R-:W-:Y:S02]  /*04f0*/  ISETP.NE.AND P1, PT, R21, RZ, PT ;  /* 0x000000ff1500720c */ /* 0x000fe40003f25270 */
[----:B------:R-:W-:Y:S02]  /*0500*/  IADD3 R20, PT, PT, R20, 0x8, RZ ;  /* 0x0000000814147810 */ /* 0x000fe40007ffe0ff */
[C---:B------:R-:W-:Y:S02]  /*0510*/  LEA R6, R0.reuse, R6, 0x3 ;  /* 0x0000000600067211 */ /* 0x040fe400078e18ff */
[C---:B------:R-:W-:Y:S02]  /*0520*/  LEA R7, R0.reuse, R7, 0x3 ;  /* 0x0000000700077211 */ /* 0x040fe400078e18ff */
[C---:B------:R-:W-:Y:S02]  /*0530*/  LEA R8, R0.reuse, R8, 0x3 ;  /* 0x0000000800087211 */ /* 0x040fe400078e18ff */
[----:B------:R-:W-:-:S02]  /*0540*/  LEA R9, R0, R9, 0x3 ;  /* 0x0000000900097211 */ /* 0x000fc400078e18ff */
[C---:B------:R-:W-:Y:S02]  /*0550*/  LEA R10, R0.reuse, R10, 0x3 ;  /* 0x0000000a000a7211 */ /* 0x040fe400078e18ff */
[C---:B------:R-:W-:Y:S02]  /*0560*/  LEA R11, R0.reuse, R11, 0x3 ;  /* 0x0000000b000b7211 */ /* 0x040fe400078e18ff */
[C---:B------:R-:W-:Y:S02]  /*0570*/  LEA R18, R0.reuse, R18, 0x3 ;  /* 0x0000001200127211 */ /* 0x040fe400078e18ff */
[----:B------:R-:W-:Y:S01]  /*0580*/  LEA R19, R0, R19, 0x3 ;  /* 0x0000001300137211 */ /* 0x000fe200078e18ff */
[----:B--2---:R-:W-:-:S04]  /*0590*/  FFMA R22, R25, R26, R22 ;  /* 0x0000001a19167223 */ /* 0x004fc80000000016 */
[----:B----4-:R-:W-:-:S04]  /*05a0*/  FFMA R23, R23, R24, R22 ;  /* 0x0000001817177223 */ /* 0x010fc80000000016 */
[----:B---3--:R-:W-:-:S04]  /*05b0*/  FFMA R23, R16, R29, R23 ;  /* 0x0000001d10177223 */ /* 0x008fc80000000017 */
[----:B-----5:R-:W-:Y:S01]  /*05c0*/  FFMA R26, R28, R14, R23 ;  /* 0x0000000e1c1a7223 */ /* 0x020fe20000000017 */
[----:B------:R-:W-:Y:S06]  /*05d0*/  @P1 BRA `(.L_x_1) ;  /* 0xfffffffc000c1947 */ /* 0x000fec000383ffff */
.L_x_0:
[----:B------:R-:W-:Y:S05]  /*05e0*/  @!P0 BRA `(.L_x_2) ;  /* 0x0000000400048947 */ /* 0x000fea0003800000 */
[----:B------:R-:W-:Y:S02]  /*05f0*/  ISETP.GE.U32.AND P0, PT, R4, 0x4, PT ;  /* 0x000000040400780c */ /* 0x000fe40003f06070 */
[----:B------:R-:W-:-:S04]  /*0600*/  LOP3.LUT R18, R0, 0x3, RZ, 0xc0, !PT ;  /* 0x0000000300127812 */ /* 0x000fc800078ec0ff */
[----:B------:R-:W-:-:S07]  /*0610*/  ISETP.NE.AND P1, PT, R18, RZ, PT ;  /* 0x000000ff1200720c */ /* 0x000fce0003f25270 */
[----:B------:R-:W-:Y:S06]  /*0620*/  @!P0 BRA `(.L_x_3) ;  /* 0x00000000007c8947 */ /* 0x000fec0003800000 */
[----:B------:R-:W1:Y:S01]  /*0630*/  LDC.64 R6, c[0x0][0x390] ;  /* 0x0000e400ff067b82 */ /* 0x000e620000000a00 */
[-C--:B------:R-:W-:Y:S02]  /*0640*/  IMAD R11, R2, R0.reuse, R5 ;  /* 0x00000000020b7224 */ /* 0x080fe400078e0205 */
[----:B------:R-:W-:-:S03]  /*0650*/  IMAD R13, R5, R0, R3 ;  /* 0x00000000050d7224 */ /* 0x000fc600078e0203 */
[C---:B------:R-:W-:Y:S02]  /*0660*/  IADD3 R21, PT, PT, R11.reuse, 0x1, RZ ;  /* 0x000000010b157810 */ /* 0x040fe40007ffe0ff */
[----:B------:R-:W2:Y:S01]  /*0670*/  LDC.64 R8, c[0x0][0x388] ;  /* 0x0000e200ff087b82 */ /* 0x000ea20000000a00 */
[C---:B------:R-:W-:Y:S02]  /*0680*/  IADD3 R25, PT, PT, R11.reuse, 0x2, RZ ;  /* 0x000000020b197810 */ /* 0x040fe40007ffe0ff */
[----:B------:R-:W-:Y:S01]  /*0690*/  IADD3 R29, PT, PT, R11, 0x3, RZ ;  /* 0x000000030b1d7810 */ /* 0x000fe20007ffe0ff */
[C---:B-1----:R-:W-:Y:S01]  /*06a0*/  IMAD.WIDE.U32 R16, R13.reuse, 0x4, R6 ;  /* 0x000000040d107825 */ /* 0x042fe200078e0006 */
[----:B------:R-:W-:-:S04]  /*06b0*/  IADD3 R13, PT, PT, R13, R0, RZ ;  /* 0x000000000d0d7210 */ /* 0x000fc80007ffe0ff */
[-C--:B------:R-:W-:Y:S01]  /*06c0*/  IADD3 R27, PT, PT, R13, R0.reuse, RZ ;  /* 0x000000000d1b7210 */ /* 0x080fe20007ffe0ff */
[--C-:B--2---:R-:W-:Y:S01]  /*06d0*/  IMAD.WIDE.U32 R22, R11, 0x4, R8.reuse ;  /* 0x000000040b167825 */ /* 0x104fe200078e0008 */
[----:B0-----:R-:W2:Y:S03]  /*06e0*/  LDG.E R16, desc[UR6][R16.64] ;  /* 0x0000000610107981 */ /* 0x001ea6000c1e1900 */
[----:B------:R-:W-:Y:S01]  /*06f0*/  IMAD.WIDE.U32 R20, R21, 0x4, R8 ;  /* 0x0000000415147825 */ /* 0x000fe200078e0008 */
[----:B------:R-:W2:Y:S03]  /*0700*/  LDG.E R19, desc[UR6][R22.64] ;  /* 0x0000000616137981 */ /* 0x000ea6000c1e1900 */
[----:B------:R-:W-:Y:S02]  /*0710*/  IMAD.WIDE.U32 R14, R13, 0x4, R6 ;  /* 0x000000040d0e7825 */ /* 0x000fe400078e0006 */
[----:B------:R-:W3:Y:S02]  /*0720*/  LDG.E R20, desc[UR6][R20.64] ;  /* 0x0000000614147981 */ /* 0x000ee4000c1e1900 */
[----:B------:R-:W-:Y:S01]  /*0730*/  IMAD.WIDE.U32 R12, R25, 0x4, R8 ;  /* 0x00000004190c7825 */ /* 0x000fe200078e0008 */
[C---:B------:R-:W-:Y:S01]  /*0740*/  IADD3 R25, PT, PT, R27.reuse, R0, RZ ;  /* 0x000000001b197210 */ /* 0x040fe20007ffe0ff */
[----:B------:R-:W3:Y:S02]  /*0750*/  LDG.E R14, desc[UR6][R14.64] ;  /* 0x000000060e0e7981 */ /* 0x000ee4000c1e1900 */
[----:B------:R-:W-:-:S02]  /*0760*/  IMAD.WIDE.U32 R10, R27, 0x4, R6 ;  /* 0x000000041b0a7825 */ /* 0x000fc400078e0006 */
[----:B------:R-:W4:Y:S02]  /*0770*/  LDG.E R12, desc[UR6][R12.64] ;  /* 0x000000060c0c7981 */ /* 0x000f24000c1e1900 */
[----:B------:R-:W-:Y:S02]  /*0780*/  IMAD.WIDE.U32 R8, R29, 0x4, R8 ;  /* 0x000000041d087825 */ /* 0x000fe400078e0008 */
[----:B------:R-:W4:Y:S02]  /*0790*/  LDG.E R10, desc[UR6][R10.64] ;  /* 0x000000060a0a7981 */ /* 0x000f24000c1e1900 */
[----:B------:R-:W-:Y:S02]  /*07a0*/  IMAD.WIDE.U32 R6, R25, 0x4, R6 ;  /* 0x0000000419067825 */ /* 0x000fe400078e0006 */
[----:B------:R-:W5:Y:S04]  /*07b0*/  LDG.E R8, desc[UR6][R8.64] ;  /* 0x0000000608087981 */ /* 0x000f68000c1e1900 */
[----:B------:R-:W5:Y:S01]  /*07c0*/  LDG.E R6, desc[UR6][R6.64] ;  /* 0x0000000606067981 */ /* 0x000f62000c1e1900 */
[----:B------:R-:W-:Y:S01]  /*07d0*/  IADD3 R5, PT, PT, R5, 0x4, RZ ;  /* 0x0000000405057810 */ /* 0x000fe20007ffe0ff */
[----:B--2---:R-:W-:-:S04]  /*07e0*/  FFMA R19, R19, R16, R26 ;  /* 0x0000001013137223 */ /* 0x004fc8000000001a */
[----:B---3--:R-:W-:-:S04]  /*07f0*/  FFMA R19, R20, R14, R19 ;  /* 0x0000000e14137223 */ /* 0x008fc80000000013 */
[----:B----4-:R-:W-:-:S04]  /*0800*/  FFMA R19, R12, R10, R19 ;  /* 0x0000000a0c137223 */ /* 0x010fc80000000013 */
[----:B-----5:R-:W-:-:S07]  /*0810*/  FFMA R26, R8, R6, R19 ;  /* 0x00000006081a7223 */ /* 0x020fce0000000013 */
.L_x_3:
[----:B------:R-:W-:Y:S05]  /*0820*/  @!P1 BRA `(.L_x_2) ;  /* 0x0000000000749947 */ /* 0x000fea0003800000 */
[----:B------:R-:W-:Y:S02]  /*0830*/  ISETP.NE.AND P0, PT, R18, 0x1, PT ;  /* 0x000000011200780c */ /* 0x000fe40003f05270 */
[----:B------:R-:W-:-:S04]  /*0840*/  LOP3.LUT R4, R0, 0x1, RZ, 0xc0, !PT ;  /* 0x0000000100047812 */ /* 0x000fc800078ec0ff */
[----:B------:R-:W-:-:S07]  /*0850*/  ISETP.NE.U32.AND P1, PT, R4, 0x1, PT ;  /* 0x000000010400780c */ /* 0x000fce0003f25070 */
[----:B------:R-:W1:Y:S01]  /*0860*/  @P0 LDC.64 R16, c[0x0][0x388] ;  /* 0x0000e200ff100b82 */ /* 0x000e620000000a00 */
[-C--:B------:R-:W-:Y:S02]  /*0870*/  @P0 IMAD R13, R2, R0.reuse, R5 ;  /* 0x00000000020d0224 */ /* 0x080fe400078e0205 */
[CC--:B------:R-:W-:Y:S01]  /*0880*/  @P0 IMAD R19, R5.reuse, R0.reuse, R3 ;  /* 0x0000000005130224 */ /* 0x0c0fe200078e0203 */
[----:B------:R-:W-:Y:S02]  /*0890*/  @P0 IADD3 R5, PT, PT, R5, 0x2, RZ ;  /* 0x0000000205050810 */ /* 0x000fe40007ffe0ff */
[----:B------:R-:W-:Y:S02]  /*08a0*/  @P0 IADD3 R21, PT, PT, R13, 0x1, RZ ;  /* 0x000000010d150810 */ /* 0x000fe40007ffe0ff */
[----:B------:R-:W2:Y:S01]  /*08b0*/  @P0 LDC.64 R10, c[0x0][0x390] ;  /* 0x0000e400ff0a0b82 */ /* 0x000ea20000000a00 */
[----:B------:R-:W-:-:S07]  /*08c0*/  @P0 IADD3 R23, PT, PT, R19, R0, RZ ;  /* 0x0000000013170210 */ /* 0x000fce0007ffe0ff */
[----:B------:R-:W3:Y:S08]  /*08d0*/  @!P1 LDC.64 R8, c[0x0][0x388] ;  /* 0x0000e200ff089b82 */ /* 0x000ef00000000a00 */
[----:B------:R-:W4:Y:S01]  /*08e0*/  @!P1 LDC.64 R6, c[0x0][0x390] ;  /* 0x0000e400ff069b82 */ /* 0x000f220000000a00 */
[----:B-1----:R-:W-:-:S04]  /*08f0*/  @P0 IMAD.WIDE.U32 R14, R13, 0x4, R16 ;  /* 0x000000040d0e0825 */ /* 0x002fc800078e0010 */
[----:B--2---:R-:W-:Y:S02]  /*0900*/  @P0 IMAD.WIDE.U32 R12, R19, 0x4, R10 ;  /* 0x00000004130c0825 */ /* 0x004fe400078e000a */
[----:B0-----:R-:W2:Y:S02]  /*0910*/  @P0 LDG.E R15, desc[UR6][R14.64] ;  /* 0x000000060e0f0981 */ /* 0x001ea4000c1e1900 */
[----:B------:R-:W-:Y:S02]  /*0920*/  @!P1 IMAD R19, R2, R0, R5 ;  /* 0x0000000002139224 */ /* 0x000fe400078e0205 */
[----:B------:R-:W-:Y:S01]  /*0930*/  @P0 IMAD.WIDE.U32 R16, R21, 0x4, R16 ;  /* 0x0000000415100825 */ /* 0x000fe200078e0010 */
[----:B------:R-:W2:Y:S03]  /*0940*/  @P0 LDG.E R12, desc[UR6][R12.64] ;  /* 0x000000060c0c0981 */ /* 0x000ea6000c1e1900 */
[----:B------:R-:W-:-:S02]  /*0950*/  @P0 IMAD.WIDE.U32 R10, R23, 0x4, R10 ;  /* 0x00000004170a0825 */ /* 0x000fc400078e000a */
[----:B------:R-:W5:Y:S02]  /*0960*/  @P0 LDG.E R16, desc[UR6][R16.64] ;  /* 0x0000000610100981 */ /* 0x000f64000c1e1900 */
[----:B------:R-:W-:Y:S02]  /*0970*/  @!P1 IMAD R5, R5, R0, R3 ;  /* 0x0000000005059224 */ /* 0x000fe400078e0203 */
[----:B---3--:R-:W-:Y:S01]  /*0980*/  @!P1 IMAD.WIDE.U32 R8, R19, 0x4, R8 ;  /* 0x0000000413089825 */ /* 0x008fe200078e0008 */
[----:B------:R-:W5:Y:S03]  /*0990*/  @P0 LDG.E R10, desc[UR6][R10.64] ;  /* 0x000000060a0a0981 */ /* 0x000f66000c1e1900 */
[----:B----4-:R-:W-:Y:S02]  /*09a0*/  @!P1 IMAD.WIDE.U32 R6, R5, 0x4, R6 ;  /* 0x0000000405069825 */ /* 0x010fe400078e0006 */
[----:B------:R-:W3:Y:S04]  /*09b0*/  @!P1 LDG.E R9, desc[UR6][R8.64] ;  /* 0x0000000608099981 */ /* 0x000ee8000c1e1900 */
[----:B------:R-:W3:Y:S01]  /*09c0*/  @!P1 LDG.E R6, desc[UR6][R6.64] ;  /* 0x0000000606069981 */ /* 0x000ee2000c1e1900 */
[----:B--2---:R-:W-:-:S04]  /*09d0*/  @P0 FFMA R15, R15, R12, R26 ;  /* 0x0000000c0f0f0223 */ /* 0x004fc8000000001a */
[----:B-----5:R-:W-:-:S04]  /*09e0*/  @P0 FFMA R26, R16, R10, R15 ;  /* 0x0000000a101a0223 */ /* 0x020fc8000000000f */
[----:B---3--:R-:W-:-:S07]  /*09f0*/  @!P1 FFMA R26, R9, R6, R26 ;  /* 0x00000006091a9223 */ /* 0x008fce000000001a */
.L_x_2:
[----:B------:R-:W1:Y:S01]  /*0a00*/  LDC.64 R4, c[0x0][0x380] ;  /* 0x0000e000ff047b82 */ /* 0x000e620000000a00 */
[----:B------:R-:W-:-:S04]  /*0a10*/  IMAD R3, R2, R0, R3 ;  /* 0x0000000002037224 */ /* 0x000fc800078e0203 */
[----:B-1----:R-:W-:-:S05]  /*0a20*/  IMAD.WIDE R2, R3, 0x4, R4 ;  /* 0x0000000403027825 */ /* 0x002fca00078e0204 */
[----:B0-----:R-:W-:Y:S01]  /*0a30*/  STG.E desc[UR6][R2.64], R26 ;  /* 0x0000001a02007986 */ /* 0x001fe2000c101906 */
[----:B------:R-:W-:Y:S05]  /*0a40*/  EXIT ;  /* 0x000000000000794d */ /* 0x000fea0003800000 */
.L_x_4:
[----:B------:R-:W-:-:S00]  /*0a50*/  BRA `(.L_x_4) ;  /* 0xfffffffc00fc7947 */ /* 0x000fc0000383ffff */
[----:B------:R-:W-:-:S00]  /*0a60*/  NOP ;  /* 0x0000000000007918 */ /* 0x000fc00000000000 */
        /* <DEDUP_REMOVED lines=9> */
.L_x_5:


//--------------------- .nv.shared.reserved.0     --------------------------
	.section	.nv.shared.reserved.0,"aw",@nobits
	.weak		__nv_reservedSMEM_offset_0_alias
	.size		__nv_reservedSMEM_offset_0_alias, 0, 64
	.other		__nv_reservedSMEM_offset_0_alias,@"STO_CUDA_RESERVED_SHARED STV_DEFAULT"
__nv_reservedSMEM_offset_0_alias:
	.zero		0
	.zero		64


//--------------------- .nv.constant0._Z16matrixMmulKernelPfS_S_i --------------------------
	.section	.nv.constant0._Z16matrixMmulKernelPfS_S_i,"a",@progbits
	.sectionflags	@""
	.align	4
.nv.constant0._Z16matrixMmulKernelPfS_S_i:
	.zero		924


//--------------------- SYMBOLS --------------------------

	.type		.nv.reservedSmem.offset0,@object
	.size		.nv.reservedSmem.offset0,0x4
